//
// Generated by NVIDIA NVVM Compiler
//
// Compiler Build ID: CL-36424714
// Cuda compilation tools, release 13.0, V13.0.88
// Based on NVVM 20.0.0
//

.version 9.0
.target sm_100
.address_size 64

	// .globl	_Z11gpuMultiplyPfS_S_i

.visible .entry _Z11gpuMultiplyPfS_S_i(
	.param .u64 .ptr .align 1 _Z11gpuMultiplyPfS_S_i_param_0,
	.param .u64 .ptr .align 1 _Z11gpuMultiplyPfS_S_i_param_1,
	.param .u64 .ptr .align 1 _Z11gpuMultiplyPfS_S_i_param_2,
	.param .u32 _Z11gpuMultiplyPfS_S_i_param_3
)
{
	.reg .pred 	%p<10>;
	.reg .b32 	%r<64>;
	.reg .b32 	%f<68>;
	.reg .b64 	%rd<65>;

	ld.param.u64 	%rd10, [_Z11gpuMultiplyPfS_S_i_param_0];
	ld.param.u64 	%rd11, [_Z11gpuMultiplyPfS_S_i_param_1];
	ld.param.u64 	%rd9, [_Z11gpuMultiplyPfS_S_i_param_2];
	ld.param.u32 	%r37, [_Z11gpuMultiplyPfS_S_i_param_3];
	cvta.to.global.u64 	%rd1, %rd11;
	cvta.to.global.u64 	%rd2, %rd10;
	mov.u32 	%r1, %tid.x;
	mov.u32 	%r2, %tid.y;
	setp.lt.s32 	%p1, %r37, 1;
	mov.f32 	%f67, 0f00000000;
	@%p1 bra 	$L__BB0_12;
	mul.lo.s32 	%r3, %r37, %r2;
	and.b32  	%r4, %r37, 7;
	setp.lt.u32 	%p2, %r37, 8;
	mov.f32 	%f67, 0f00000000;
	mov.b32 	%r62, 0;
	@%p2 bra 	$L__BB0_4;
	and.b32  	%r62, %r37, 2147483640;
	neg.s32 	%r60, %r62;
	add.s32 	%r59, %r1, %r37;
	shl.b32 	%r8, %r37, 3;
	shl.b32 	%r39, %r37, 1;
	add.s32 	%r58, %r1, %r39;
	mad.lo.s32 	%r57, %r37, 3, %r1;
	shl.b32 	%r40, %r37, 2;
	add.s32 	%r56, %r1, %r40;
	mad.lo.s32 	%r55, %r37, 5, %r1;
	mad.lo.s32 	%r54, %r37, 6, %r1;
	mad.lo.s32 	%r53, %r37, 7, %r1;
	mul.wide.u32 	%rd12, %r1, 4;
	add.s64 	%rd64, %rd1, %rd12;
	mul.wide.u32 	%rd13, %r3, 4;
	add.s64 	%rd14, %rd13, %rd2;
	add.s64 	%rd63, %rd14, 16;
	mov.f32 	%f67, 0f00000000;
	mul.wide.u32 	%rd29, %r8, 4;
$L__BB0_3:
	.pragma "nounroll";
	ld.global.f32 	%f17, [%rd63+-16];
	ld.global.f32 	%f18, [%rd64];
	fma.rn.f32 	%f19, %f17, %f18, %f67;
	ld.global.f32 	%f20, [%rd63+-12];
	mul.wide.u32 	%rd15, %r59, 4;
	add.s64 	%rd16, %rd1, %rd15;
	ld.global.f32 	%f21, [%rd16];
	fma.rn.f32 	%f22, %f20, %f21, %f19;
	ld.global.f32 	%f23, [%rd63+-8];
	mul.wide.u32 	%rd17, %r58, 4;
	add.s64 	%rd18, %rd1, %rd17;
	ld.global.f32 	%f24, [%rd18];
	fma.rn.f32 	%f25, %f23, %f24, %f22;
	ld.global.f32 	%f26, [%rd63+-4];
	mul.wide.u32 	%rd19, %r57, 4;
	add.s64 	%rd20, %rd1, %rd19;
	ld.global.f32 	%f27, [%rd20];
	fma.rn.f32 	%f28, %f26, %f27, %f25;
	ld.global.f32 	%f29, [%rd63];
	mul.wide.u32 	%rd21, %r56, 4;
	add.s64 	%rd22, %rd1, %rd21;
	ld.global.f32 	%f30, [%rd22];
	fma.rn.f32 	%f31, %f29, %f30, %f28;
	ld.global.f32 	%f32, [%rd63+4];
	mul.wide.u32 	%rd23, %r55, 4;
	add.s64 	%rd24, %rd1, %rd23;
	ld.global.f32 	%f33, [%rd24];
	fma.rn.f32 	%f34, %f32, %f33, %f31;
	ld.global.f32 	%f35, [%rd63+8];
	mul.wide.u32 	%rd25, %r54, 4;
	add.s64 	%rd26, %rd1, %rd25;
	ld.global.f32 	%f36, [%rd26];
	fma.rn.f32 	%f37, %f35, %f36, %f34;
	ld.global.f32 	%f38, [%rd63+12];
	mul.wide.u32 	%rd27, %r53, 4;
	add.s64 	%rd28, %rd1, %rd27;
	ld.global.f32 	%f39, [%rd28];
	fma.rn.f32 	%f67, %f38, %f39, %f37;
	add.s32 	%r60, %r60, 8;
	add.s32 	%r59, %r59, %r8;
	add.s32 	%r58, %r58, %r8;
	add.s32 	%r57, %r57, %r8;
	add.s32 	%r56, %r56, %r8;
	add.s32 	%r55, %r55, %r8;
	add.s32 	%r54, %r54, %r8;
	add.s32 	%r53, %r53, %r8;
	add.s64 	%rd64, %rd64, %rd29;
	add.s64 	%rd63, %rd63, 32;
	setp.ne.s32 	%p3, %r60, 0;
	@%p3 bra 	$L__BB0_3;
$L__BB0_4:
	setp.eq.s32 	%p4, %r4, 0;
	@%p4 bra 	$L__BB0_12;
	and.b32  	%r32, %r37, 3;
	setp.lt.u32 	%p5, %r4, 4;
	@%p5 bra 	$L__BB0_7;
	add.s32 	%r41, %r62, %r3;
	mul.wide.u32 	%rd30, %r41, 4;
	add.s64 	%rd31, %rd2, %rd30;
	ld.global.f32 	%f41, [%rd31];
	mad.lo.s32 	%r42, %r62, %r37, %r1;
	mul.wide.u32 	%rd32, %r42, 4;
	add.s64 	%rd33, %rd1, %rd32;
	ld.global.f32 	%f42, [%rd33];
	fma.rn.f32 	%f43, %f41, %f42, %f67;
	cvt.u64.u32 	%rd34, %r3;
	cvt.u64.u32 	%rd35, %r62;
	add.s64 	%rd36, %rd35, %rd34;
	shl.b64 	%rd37, %rd36, 2;
	add.s64 	%rd38, %rd2, %rd37;
	ld.global.f32 	%f44, [%rd38+4];
	add.s32 	%r43, %r42, %r37;
	mul.wide.u32 	%rd39, %r43, 4;
	add.s64 	%rd40, %rd1, %rd39;
	ld.global.f32 	%f45, [%rd40];
	fma.rn.f32 	%f46, %f44, %f45, %f43;
	ld.global.f32 	%f47, [%rd38+8];
	add.s32 	%r44, %r43, %r37;
	mul.wide.u32 	%rd41, %r44, 4;
	add.s64 	%rd42, %rd1, %rd41;
	ld.global.f32 	%f48, [%rd42];
	fma.rn.f32 	%f49, %f47, %f48, %f46;
	ld.global.f32 	%f50, [%rd38+12];
	add.s32 	%r45, %r44, %r37;
	mul.wide.u32 	%rd43, %r45, 4;
	add.s64 	%rd44, %rd1, %rd43;
	ld.global.f32 	%f51, [%rd44];
	fma.rn.f32 	%f67, %f50, %f51, %f49;
	add.s32 	%r62, %r62, 4;
$L__BB0_7:
	setp.eq.s32 	%p6, %r32, 0;
	@%p6 bra 	$L__BB0_12;
	setp.eq.s32 	%p7, %r32, 1;
	@%p7 bra 	$L__BB0_10;
	add.s32 	%r46, %r62, %r3;
	mul.wide.u32 	%rd45, %r46, 4;
	add.s64 	%rd46, %rd2, %rd45;
	ld.global.f32 	%f53, [%rd46];
	mad.lo.s32 	%r47, %r62, %r37, %r1;
	mul.wide.u32 	%rd47, %r47, 4;
	add.s64 	%rd48, %rd1, %rd47;
	ld.global.f32 	%f54, [%rd48];
	fma.rn.f32 	%f55, %f53, %f54, %f67;
	cvt.u64.u32 	%rd49, %r3;
	cvt.u64.u32 	%rd50, %r62;
	add.s64 	%rd51, %rd50, %rd49;
	shl.b64 	%rd52, %rd51, 2;
	add.s64 	%rd53, %rd2, %rd52;
	ld.global.f32 	%f56, [%rd53+4];
	add.s32 	%r48, %r47, %r37;
	mul.wide.u32 	%rd54, %r48, 4;
	add.s64 	%rd55, %rd1, %rd54;
	ld.global.f32 	%f57, [%rd55];
	fma.rn.f32 	%f67, %f56, %f57, %f55;
	add.s32 	%r62, %r62, 2;
$L__BB0_10:
	and.b32  	%r49, %r37, 1;
	setp.eq.b32 	%p8, %r49, 1;
	not.pred 	%p9, %p8;
	@%p9 bra 	$L__BB0_12;
	add.s32 	%r50, %r62, %r3;
	mul.wide.u32 	%rd56, %r50, 4;
	add.s64 	%rd57, %rd2, %rd56;
	ld.global.f32 	%f58, [%rd57];
	mad.lo.s32 	%r51, %r62, %r37, %r1;
	mul.wide.u32 	%rd58, %r51, 4;
	add.s64 	%rd59, %rd1, %rd58;
	ld.global.f32 	%f59, [%rd59];
	fma.rn.f32 	%f67, %f58, %f59, %f67;
$L__BB0_12:
	cvta.to.global.u64 	%rd60, %rd9;
	mad.lo.s32 	%r52, %r37, %r2, %r1;
	mul.wide.s32 	%rd61, %r52, 4;
	add.s64 	%rd62, %rd60, %rd61;
	st.global.f32 	[%rd62], %f67;
	ret;

}


// ===== COMPILED SASS (sm_100) =====

	.target	sm_100

	.elftype	@"ET_EXEC"


//--------------------- .note.nv.tkinfo           --------------------------
	.section	.note.nv.tkinfo,"",@"SHT_NOTE"
	.sectionflags	@"SHF_NOTE_NV_TKINFO"
	.tkinfo
        /*0018*/ 	.word	0x00000002
        /*0030*/ 	.string	""
        /*0030*/ 	.string	"ptxas"
        /*0030*/ 	.string	"Cuda compilation tools, release 13.0, V13.0.88"
        /*0030*/ 	.string	"Build cuda_13.0.r13.0/compiler.36424714_0"
        /*0030*/ 	.string	"-arch sm_100 -m 64 "



//--------------------- .note.nv.cuinfo           --------------------------
	.section	.note.nv.cuinfo,"",@"SHT_NOTE"
	.sectionflags	@"SHF_NOTE_NV_CUINFO"
        /*0018*/ 	.short	0x0002
        /*001a*/ 	.short	0x0064
        /*001c*/ 	.short	0x0082
	.zero		2


//--------------------- .nv.info                  --------------------------
	.section	.nv.info,"",@"SHT_CUDA_INFO"
	.align	4


	//----- nvinfo : EIATTR_REGCOUNT
	.align		4
        /*0000*/ 	.byte	0x04, 0x2f
        /*0002*/ 	.short	(.L_1 - .L_0)
	.align		4
.L_0:
        /*0004*/ 	.word	index@(_Z11gpuMultiplyPfS_S_i)
        /*0008*/ 	.word	0x00000020


	//----- nvinfo : EIATTR_FRAME_SIZE
	.align		4
.L_1:
        /*000c*/ 	.byte	0x04, 0x11
        /*000e*/ 	.short	(.L_3 - .L_2)
	.align		4
.L_2:
        /*0010*/ 	.word	index@(_Z11gpuMultiplyPfS_S_i)
        /*0014*/ 	.word	0x00000000


	//----- nvinfo : EIATTR_MIN_STACK_SIZE
	.align		4
.L_3:
        /*0018*/ 	.byte	0x04, 0x12
        /*001a*/ 	.short	(.L_5 - .L_4)
	.align		4
.L_4:
        /*001c*/ 	.word	index@(_Z11gpuMultiplyPfS_S_i)
        /*0020*/ 	.word	0x00000000
.L_5:


//--------------------- .nv.compat                --------------------------
	.section	.nv.compat,"",@"SHT_CUDA_COMPAT_INFO"
	.align	4
        /*0000*/ 	.byte	0x02, 0x09, 0x00, 0x00, 0x02, 0x02, 0x01, 0x00, 0x02, 0x05, 0x05, 0x00, 0x03, 0x07, 0x01, 0x01
        /*0010*/ 	.byte	0x02, 0x03, 0x00, 0x00, 0x02, 0x06, 0x01, 0x00, 0x04, 0x0b, 0x08, 0x00, 0x09, 0x00, 0x00, 0x00
        /*0020*/ 	.byte	0x00, 0x00, 0x00, 0x00


//--------------------- .nv.info._Z11gpuMultiplyPfS_S_i --------------------------
	.section	.nv.info._Z11gpuMultiplyPfS_S_i,"",@"SHT_CUDA_INFO"
	.sectionflags	@""
	.align	4


	//----- nvinfo : EIATTR_CUDA_API_VERSION
	.align		4
        /*0000*/ 	.byte	0x04, 0x37
        /*0002*/ 	.short	(.L_7 - .L_6)
.L_6:
        /*0004*/ 	.word	0x00000082


	//----- nvinfo : EIATTR_KPARAM_INFO
	.align		4
.L_7:
        /*0008*/ 	.byte	0x04, 0x17
        /*000a*/ 	.short	(.L_9 - .L_8)
.L_8:
        /*000c*/ 	.word	0x00000000
        /*0010*/ 	.short	0x0003
        /*0012*/ 	.short	0x0018
        /*0014*/ 	.byte	0x00, 0xf0, 0x11, 0x00


	//----- nvinfo : EIATTR_KPARAM_INFO
	.align		4
.L_9:
        /*0018*/ 	.byte	0x04, 0x17
        /*001a*/ 	.short	(.L_11 - .L_10)
.L_10:
        /*001c*/ 	.word	0x00000000
        /*0020*/ 	.short	0x0002
        /*0022*/ 	.short	0x0010
        /*0024*/ 	.byte	0x00, 0xf5, 0x21, 0x00


	//----- nvinfo : EIATTR_KPARAM_INFO
	.align		4
.L_11:
        /*0028*/ 	.byte	0x04, 0x17
        /*002a*/ 	.short	(.L_13 - .L_12)
.L_12:
        /*002c*/ 	.word	0x00000000
        /*0030*/ 	.short	0x0001
        /*0032*/ 	.short	0x0008
        /*0034*/ 	.byte	0x00, 0xf5, 0x21, 0x00


	//----- nvinfo : EIATTR_KPARAM_INFO
	.align		4
.L_13:
        /*0038*/ 	.byte	0x04, 0x17
        /*003a*/ 	.short	(.L_15 - .L_14)
.L_14:
        /*003c*/ 	.word	0x00000000
        /*0040*/ 	.short	0x0000
        /*0042*/ 	.short	0x0000
        /*0044*/ 	.byte	0x00, 0xf5, 0x21, 0x00


	//----- nvinfo : EIATTR_SPARSE_MMA_MASK
	.align		4
.L_15:
        /*0048*/ 	.byte	0x03, 0x50
        /*004a*/ 	.short	0x0000


	//----- nvinfo : EIATTR_MAXREG_COUNT
	.align		4
        /*004c*/ 	.byte	0x03, 0x1b
        /*004e*/ 	.short	0x00ff


	//----- nvinfo : EIATTR_MERCURY_ISA_VERSION
	.align		4
        /*0050*/ 	.byte	0x03, 0x5f
        /*0052*/ 	.short	0x0101


	//----- nvinfo : EIATTR_VRC_CTA_INIT_COUNT
	.align		4
        /*0054*/ 	.byte	0x02, 0x4a
	.zero		1
	.zero		1


	//----- nvinfo : EIATTR_EXIT_INSTR_OFFSETS
	.align		4
        /*0058*/ 	.byte	0x04, 0x1c
        /*005a*/ 	.short	(.L_17 - .L_16)


	//   ....[0]....
.L_16:
        /*005c*/ 	.word	0x00000960


	//----- nvinfo : EIATTR_CBANK_PARAM_SIZE
	.align		4
.L_17:
        /*0060*/ 	.byte	0x03, 0x19
        /*0062*/ 	.short	0x001c


	//----- nvinfo : EIATTR_PARAM_CBANK
	.align		4
        /*0064*/ 	.byte	0x04, 0x0a
        /*0066*/ 	.short	(.L_19 - .L_18)
	.align		4
.L_18:
        /*0068*/ 	.word	index@(.nv.constant0._Z11gpuMultiplyPfS_S_i)
        /*006c*/ 	.short	0x0380
        /*006e*/ 	.short	0x001c


	//----- nvinfo : EIATTR_SW_WAR
	.align		4
.L_19:
        /*0070*/ 	.byte	0x04, 0x36
        /*0072*/ 	.short	(.L_21 - .L_20)
.L_20:
        /*0074*/ 	.word	0x00000008
.L_21:


//--------------------- .nv.callgraph             --------------------------
	.section	.nv.callgraph,"",@"SHT_CUDA_CALLGRAPH"
	.align	4
	.sectionentsize	8
	.align		4
        /*0000*/ 	.word	0x00000000
	.align		4
        /*0004*/ 	.word	0xffffffff
	.align		4
        /*0008*/ 	.word	0x00000000
	.align		4
        /*000c*/ 	.word	0xfffffffe
	.align		4
        /*0010*/ 	.word	0x00000000
	.align		4
        /*0014*/ 	.word	0xfffffffd
	.align		4
        /*0018*/ 	.word	0x00000000
	.align		4
        /*001c*/ 	.word	0xfffffffc


//--------------------- .text._Z11gpuMultiplyPfS_S_i --------------------------
	.section	.text._Z11gpuMultiplyPfS_S_i,"ax",@progbits
	.align	128
        .global         _Z11gpuMultiplyPfS_S_i
        .type           _Z11gpuMultiplyPfS_S_i,@function
        .size           _Z11gpuMultiplyPfS_S_i,(.L_x_5 - _Z11gpuMultiplyPfS_S_i)
        .other          _Z11gpuMultiplyPfS_S_i,@"STO_CUDA_ENTRY STV_DEFAULT"
_Z11gpuMultiplyPfS_S_i:
.text._Z11gpuMultiplyPfS_S_i:
[----:B------:R-:W-:Y:S08]  /*0000*/  LDC R1, c[0x0][0x37c] ;  /* 0x0000df00ff017b82 */ /* 0x000ff00000000800 */
[----:B------:R-:W0:Y:S01]  /*0010*/  LDC R0, c[0x0][0x398] ;  /* 0x0000e600ff007b82 */ /* 0x000e220000000800 */
[----:B------:R-:W1:Y:S01]  /*0020*/  S2R R3, SR_TID.X ;  /* 0x0000000000037919 */ /* 0x000e620000002100 */
[----:B------:R-:W2:Y:S01]  /*0030*/  LDCU.64 UR4, c[0x0][0x358] ;  /* 0x00006b00ff0477ac */ /* 0x000ea20008000a00 */
[----:B------:R-:W-:Y:S01]  /*0040*/  HFMA2 R20, -RZ, RZ, 0, 0 ;  /* 0x00000000ff147431 */ /* 0x000fe200000001ff */
[----:B------:R-:W3:Y:S01]  /*0050*/  S2R R5, SR_TID.Y ;  /* 0x0000000000057919 */ /* 0x000ee20000002200 */
[----:B0-----:R-:W-:-:S13]  /*0060*/  ISETP.GE.AND P0, PT, R0, 0x1, PT ;  /* 0x000000010000780c */ /* 0x001fda0003f06270 */
[----:B-123--:R-:W-:Y:S05]  /*0070*/  @!P0 BRA `(.L_x_0) ;  /* 0x0000000800288947 */ /* 0x00efea0003800000 */
[C---:B------:R-:W-:Y:S01]  /*0080*/  ISETP.GE.U32.AND P1, PT, R0.reuse, 0x8, PT ;  /* 0x000000080000780c */ /* 0x040fe20003f26070 */
[----:B------:R-:W-:Y:S01]  /*0090*/  IMAD R6, R5, R0, RZ ;  /* 0x0000000005067224 */ /* 0x000fe200078e02ff */
[----:B------:R-:W-:Y:S02]  /*00a0*/  LOP3.LUT R4, R0, 0x7, RZ, 0xc0, !PT ;  /* 0x0000000700047812 */ /* 0x000fe400078ec0ff */
[----:B------:R-:W-:Y:S02]  /*00b0*/  MOV R20, RZ ;  /* 0x000000ff00147202 */ /* 0x000fe40000000f00 */
[----:B------:R-:W-:Y:S02]  /*00c0*/  ISETP.NE.AND P0, PT, R4, RZ, PT ;  /* 0x000000ff0400720c */ /* 0x000fe40003f05270 */
[----:B------:R-:W-:-:S05]  /*00d0*/  MOV R7, RZ ;  /* 0x000000ff00077202 */ /* 0x000fca0000000f00 */
[----:B------:R-:W-:Y:S06]  /*00e0*/  @!P1 BRA `(.L_x_1) ;  /* 0x0000000000fc9947 */ /* 0x000fec0003800000 */
[----:B------:R-:W0:Y:S01]  /*00f0*/  LDC.64 R8, c[0x0][0x380] ;  /* 0x0000e000ff087b82 */ /* 0x000e220000000a00 */
[C---:B------:R-:W-:Y:S01]  /*0100*/  LOP3.LUT R7, R0.reuse, 0x7ffffff8, RZ, 0xc0, !PT ;  /* 0x7ffffff800077812 */ /* 0x040fe200078ec0ff */
[C-C-:B------:R-:W-:Y:S01]  /*0110*/  IMAD R11, R0.reuse, 0x3, R3.reuse ;  /* 0x00000003000b7824 */ /* 0x140fe200078e0203 */
[----:B------:R-:W-:Y:S01]  /*0120*/  IADD3 R2, PT, PT, R3, R0, RZ ;  /* 0x0000000003027210 */ /* 0x000fe20007ffe0ff */
[C-C-:B------:R-:W-:Y:S01]  /*0130*/  IMAD R29, R0.reuse, 0x5, R3.reuse ;  /* 0x00000005001d7824 */ /* 0x140fe200078e0203 */
[C---:B------:R-:W-:Y:S01]  /*0140*/  SHF.L.U32 R10, R0.reuse, 0x3, RZ ;  /* 0x00000003000a7819 */ /* 0x040fe200000006ff */
[C-C-:B------:R-:W-:Y:S01]  /*0150*/  IMAD R26, R0.reuse, 0x6, R3.reuse ;  /* 0x00000006001a7824 */ /* 0x140fe200078e0203 */
[C---:B------:R-:W-:Y:S01]  /*0160*/  LEA R27, R0.reuse, R3, 0x2 ;  /* 0x00000003001b7211 */ /* 0x040fe200078e10ff */
[----:B------:R-:W1:Y:S01]  /*0170*/  LDC.64 R12, c[0x0][0x388] ;  /* 0x0000e200ff0c7b82 */ /* 0x000e620000000a00 */
[----:B------:R-:W-:Y:S01]  /*0180*/  IMAD R28, R0, 0x7, R3 ;  /* 0x00000007001c7824 */ /* 0x000fe200078e0203 */
[----:B------:R-:W-:Y:S01]  /*0190*/  MOV R20, RZ ;  /* 0x000000ff00147202 */ /* 0x000fe20000000f00 */
[----:B0-----:R-:W-:-:S03]  /*01a0*/  IMAD.WIDE.U32 R8, R6, 0x4, R8 ;  /* 0x0000000406087825 */ /* 0x001fc600078e0008 */
[----:B------:R-:W-:Y:S01]  /*01b0*/  IADD3 R19, P1, PT, R8, 0x10, RZ ;  /* 0x0000001008137810 */ /* 0x000fe20007f3e0ff */
[----:B------:R-:W-:Y:S02]  /*01c0*/  IMAD.MOV R8, RZ, RZ, -R7 ;  /* 0x000000ffff087224 */ /* 0x000fe400078e0a07 */
[----:B-1----:R-:W-:Y:S01]  /*01d0*/  IMAD.WIDE.U32 R16, R3, 0x4, R12 ;  /* 0x0000000403107825 */ /* 0x002fe200078e000c */
[----:B------:R-:W-:Y:S02]  /*01e0*/  IADD3.X R22, PT, PT, RZ, R9, RZ, P1, !PT ;  /* 0x00000009ff167210 */ /* 0x000fe40000ffe4ff */
[----:B------:R-:W-:-:S07]  /*01f0*/  LEA R9, R0, R3, 0x1 ;  /* 0x0000000300097211 */ /* 0x000fce00078e08ff */
.L_x_2:
[----:B------:R-:W-:Y:S02]  /*0200*/  MOV R14, R19 ;  /* 0x00000013000e7202 */ /* 0x000fe40000000f00 */
[----:B------:R-:W-:Y:S01]  /*0210*/  MOV R15, R22 ;  /* 0x00000016000f7202 */ /* 0x000fe20000000f00 */
[--C-:B------:R-:W-:Y:S01]  /*0220*/  IMAD.WIDE.U32 R18, R2, 0x4, R12.reuse ;  /* 0x0000000402127825 */ /* 0x100fe200078e000c */
[----:B------:R-:W2:Y:S04]  /*0230*/  LDG.E R22, desc[UR4][R16.64] ;  /* 0x0000000410167981 */ /* 0x000ea8000c1e1900 */
[----:B------:R-:W2:Y:S04]  /*0240*/  LDG.E R21, desc[UR4][R14.64+-0x10] ;  /* 0xfffff0040e157981 */ /* 0x000ea8000c1e1900 */
[----:B------:R-:W3:Y:S04]  /*0250*/  LDG.E R18, desc[UR4][R18.64] ;  /* 0x0000000412127981 */ /* 0x000ee8000c1e1900 */
[----:B------:R-:W3:Y:S01]  /*0260*/  LDG.E R23, desc[UR4][R14.64+-0xc] ;  /* 0xfffff4040e177981 */ /* 0x000ee2000c1e1900 */
[----:B------:R-:W-:-:S06]  /*0270*/  IMAD.WIDE.U32 R24, R9, 0x4, R12 ;  /* 0x0000000409187825 */ /* 0x000fcc00078e000c */
[----:B------:R-:W4:Y:S04]  /*0280*/  LDG.E R24, desc[UR4][R24.64] ;  /* 0x0000000418187981 */ /* 0x000f28000c1e1900 */
[----:B------:R-:W5:Y:S01]  /*0290*/  LDG.E R25, desc[UR4][R14.64+0x4] ;  /* 0x000004040e197981 */ /* 0x000f62000c1e1900 */
[----:B--2---:R-:W-:-:S03]  /*02a0*/  FFMA R20, R21, R22, R20 ;  /* 0x0000001615147223 */ /* 0x004fc60000000014 */
[----:B------:R-:W4:Y:S01]  /*02b0*/  LDG.E R21, desc[UR4][R14.64+-0x8] ;  /* 0xfffff8040e157981 */ /* 0x000f22000c1e1900 */
[----:B---3--:R-:W-:Y:S01]  /*02c0*/  FFMA R20, R23, R18, R20 ;  /* 0x0000001217147223 */ /* 0x008fe20000000014 */
[----:B------:R-:W-:-:S06]  /*02d0*/  IMAD.WIDE.U32 R22, R11, 0x4, R12 ;  /* 0x000000040b167825 */ /* 0x000fcc00078e000c */
[----:B------:R-:W2:Y:S04]  /*02e0*/  LDG.E R22, desc[UR4][R22.64] ;  /* 0x0000000416167981 */ /* 0x000ea8000c1e1900 */
[----:B------:R-:W2:Y:S01]  /*02f0*/  LDG.E R23, desc[UR4][R14.64+-0x4] ;  /* 0xfffffc040e177981 */ /* 0x000ea2000c1e1900 */
[----:B------:R-:W-:-:S06]  /*0300*/  IMAD.WIDE.U32 R18, R27, 0x4, R12 ;  /* 0x000000041b127825 */ /* 0x000fcc00078e000c */
[----:B------:R-:W3:Y:S04]  /*0310*/  LDG.E R18, desc[UR4][R18.64] ;  /* 0x0000000412127981 */ /* 0x000ee8000c1e1900 */
[----:B------:R-:W3:Y:S01]  /*0320*/  LDG.E R19, desc[UR4][R14.64] ;  /* 0x000000040e137981 */ /* 0x000ee2000c1e1900 */
[----:B----4-:R-:W-:-:S04]  /*0330*/  FFMA R20, R21, R24, R20 ;  /* 0x0000001815147223 */ /* 0x010fc80000000014 */
[----:B--2---:R-:W-:Y:S01]  /*0340*/  FFMA R22, R23, R22, R20 ;  /* 0x0000001617167223 */ /* 0x004fe20000000014 */
[----:B------:R-:W-:-:S06]  /*0350*/  IMAD.WIDE.U32 R20, R29, 0x4, R12 ;  /* 0x000000041d147825 */ /* 0x000fcc00078e000c */
[----:B------:R-:W5:Y:S01]  /*0360*/  LDG.E R20, desc[UR4][R20.64] ;  /* 0x0000000414147981 */ /* 0x000f62000c1e1900 */
[----:B---3--:R-:W-:Y:S01]  /*0370*/  FFMA R24, R19, R18, R22 ;  /* 0x0000001213187223 */ /* 0x008fe20000000016 */
[----:B------:R-:W-:Y:S02]  /*0380*/  IMAD.WIDE.U32 R22, R26, 0x4, R12 ;  /* 0x000000041a167825 */ /* 0x000fe400078e000c */
[----:B------:R-:W2:Y:S04]  /*0390*/  LDG.E R19, desc[UR4][R14.64+0x8] ;  /* 0x000008040e137981 */ /* 0x000ea8000c1e1900 */
[----:B------:R-:W3:Y:S04]  /*03a0*/  LDG.E R21, desc[UR4][R14.64+0xc] ;  /* 0x00000c040e157981 */ /* 0x000ee8000c1e1900 */
[----:B------:R-:W2:Y:S01]  /*03b0*/  LDG.E R22, desc[UR4][R22.64] ;  /* 0x0000000416167981 */ /* 0x000ea2000c1e1900 */
[----:B-----5:R-:W-:Y:S01]  /*03c0*/  FFMA R18, R25, R20, R24 ;  /* 0x0000001419127223 */ /* 0x020fe20000000018 */
[----:B------:R-:W-:-:S06]  /*03d0*/  IMAD.WIDE.U32 R24, R28, 0x4, R12 ;  /* 0x000000041c187825 */ /* 0x000fcc00078e000c */
[----:B------:R-:W3:Y:S01]  /*03e0*/  LDG.E R24, desc[UR4][R24.64] ;  /* 0x0000000418187981 */ /* 0x000ee2000c1e1900 */
[----:B------:R-:W-:Y:S01]  /*03f0*/  IADD3 R8, PT, PT, R8, 0x8, RZ ;  /* 0x0000000808087810 */ /* 0x000fe20007ffe0ff */
[----:B--2---:R-:W-:Y:S01]  /*0400*/  FFMA R18, R19, R22, R18 ;  /* 0x0000001613127223 */ /* 0x004fe20000000012 */
[----:B------:R-:W-:-:S04]  /*0410*/  IADD3 R19, P1, PT, R14, 0x20, RZ ;  /* 0x000000200e137810 */ /* 0x000fc80007f3e0ff */
[----:B------:R-:W-:Y:S02]  /*0420*/  IADD3.X R22, PT, PT, RZ, R15, RZ, P1, !PT ;  /* 0x0000000fff167210 */ /* 0x000fe40000ffe4ff */
[----:B------:R-:W-:Y:S01]  /*0430*/  ISETP.NE.AND P1, PT, R8, RZ, PT ;  /* 0x000000ff0800720c */ /* 0x000fe20003f25270 */
[C---:B------:R-:W-:Y:S01]  /*0440*/  IMAD.IADD R11, R10.reuse, 0x1, R11 ;  /* 0x000000010a0b7824 */ /* 0x040fe200078e020b */
[C---:B------:R-:W-:Y:S01]  /*0450*/  IADD3 R2, PT, PT, R10.reuse, R2, RZ ;  /* 0x000000020a027210 */ /* 0x040fe20007ffe0ff */
[C---:B------:R-:W-:Y:S01]  /*0460*/  IMAD.WIDE.U32 R16, R10.reuse, 0x4, R16 ;  /* 0x000000040a107825 */ /* 0x040fe200078e0010 */
[C---:B------:R-:W-:Y:S02]  /*0470*/  IADD3 R9, PT, PT, R10.reuse, R9, RZ ;  /* 0x000000090a097210 */ /* 0x040fe40007ffe0ff */
[C---:B------:R-:W-:Y:S02]  /*0480*/  IADD3 R27, PT, PT, R10.reuse, R27, RZ ;  /* 0x0000001b0a1b7210 */ /* 0x040fe40007ffe0ff */
[----:B------:R-:W-:-:S02]  /*0490*/  IADD3 R29, PT, PT, R10, R29, RZ ;  /* 0x0000001d0a1d7210 */ /* 0x000fc40007ffe0ff */
[C---:B------:R-:W-:Y:S02]  /*04a0*/  IADD3 R26, PT, PT, R10.reuse, R26, RZ ;  /* 0x0000001a0a1a7210 */ /* 0x040fe40007ffe0ff */
[----:B------:R-:W-:Y:S01]  /*04b0*/  IADD3 R28, PT, PT, R10, R28, RZ ;  /* 0x0000001c0a1c7210 */ /* 0x000fe20007ffe0ff */
[----:B---3--:R-:W-:Y:S01]  /*04c0*/  FFMA R20, R21, R24, R18 ;  /* 0x0000001815147223 */ /* 0x008fe20000000012 */
[----:B------:R-:W-:Y:S06]  /*04d0*/  @P1 BRA `(.L_x_2) ;  /* 0xfffffffc00481947 */ /* 0x000fec000383ffff */
.L_x_1:
[----:B------:R-:W-:Y:S05]  /*04e0*/  @!P0 BRA `(.L_x_0) ;  /* 0x00000004000c8947 */ /* 0x000fea0003800000 */
[----:B------:R-:W-:Y:S02]  /*04f0*/  ISETP.GE.U32.AND P1, PT, R4, 0x4, PT ;  /* 0x000000040400780c */ /* 0x000fe40003f26070 */
[----:B------:R-:W-:-:S04]  /*0500*/  LOP3.LUT R2, R0, 0x3, RZ, 0xc0, !PT ;  /* 0x0000000300027812 */ /* 0x000fc800078ec0ff */
[----:B------:R-:W-:-:S07]  /*0510*/  ISETP.NE.AND P0, PT, R2, RZ, PT ;  /* 0x000000ff0200720c */ /* 0x000fce0003f05270 */
[----:B------:R-:W-:Y:S06]  /*0520*/  @!P1 BRA `(.L_x_3) ;  /* 0x0000000000789947 */ /* 0x000fec0003800000 */
[----:B------:R-:W0:Y:S01]  /*0530*/  LDC.64 R16, c[0x0][0x380] ;  /* 0x0000e000ff107b82 */ /* 0x000e220000000a00 */
[----:B------:R-:W1:Y:S01]  /*0540*/  LDCU.64 UR6, c[0x0][0x380] ;  /* 0x00007000ff0677ac */ /* 0x000e620008000a00 */
[-C--:B------:R-:W-:Y:S01]  /*0550*/  IMAD R15, R7, R0.reuse, R3 ;  /* 0x00000000070f7224 */ /* 0x080fe200078e0203 */
[CC--:B------:R-:W-:Y:S02]  /*0560*/  IADD3 R11, PT, PT, R6.reuse, R7.reuse, RZ ;  /* 0x00000007060b7210 */ /* 0x0c0fe40007ffe0ff */
[----:B------:R-:W-:Y:S02]  /*0570*/  IADD3 R4, P1, PT, R6, R7, RZ ;  /* 0x0000000706047210 */ /* 0x000fe40007f3e0ff */
[----:B------:R-:W-:Y:S01]  /*0580*/  IADD3 R19, PT, PT, R15, R0, RZ ;  /* 0x000000000f137210 */ /* 0x000fe20007ffe0ff */
[----:B------:R-:W2:Y:S04]  /*0590*/  LDC.64 R8, c[0x0][0x388] ;  /* 0x0000e200ff087b82 */ /* 0x000ea80000000a00 */
[----:B------:R-:W-:-:S02]  /*05a0*/  IMAD.IADD R21, R19, 0x1, R0 ;  /* 0x0000000113157824 */ /* 0x000fc400078e0200 */
[----:B0-----:R-:W-:Y:S01]  /*05b0*/  IMAD.WIDE.U32 R16, R11, 0x4, R16 ;  /* 0x000000040b107825 */ /* 0x001fe200078e0010 */
[----:B------:R-:W-:Y:S02]  /*05c0*/  IADD3.X R11, PT, PT, RZ, RZ, RZ, P1, !PT ;  /* 0x000000ffff0b7210 */ /* 0x000fe40000ffe4ff */
[----:B-1----:R-:W-:-:S03]  /*05d0*/  LEA R10, P1, R4, UR6, 0x2 ;  /* 0x00000006040a7c11 */ /* 0x002fc6000f8210ff */
[----:B------:R-:W3:Y:S01]  /*05e0*/  LDG.E R17, desc[UR4][R16.64] ;  /* 0x0000000410117981 */ /* 0x000ee2000c1e1900 */
[----:B------:R-:W-:Y:S01]  /*05f0*/  LEA.HI.X R11, R4, UR7, R11, 0x2, P1 ;  /* 0x00000007040b7c11 */ /* 0x000fe200088f140b */
[----:B--2---:R-:W-:-:S04]  /*0600*/  IMAD.WIDE.U32 R14, R15, 0x4, R8 ;  /* 0x000000040f0e7825 */ /* 0x004fc800078e0008 */
[--C-:B------:R-:W-:Y:S01]  /*0610*/  IMAD.WIDE.U32 R12, R19, 0x4, R8.reuse ;  /* 0x00000004130c7825 */ /* 0x100fe200078e0008 */
[----:B------:R-:W2:Y:S03]  /*0620*/  LDG.E R4, desc[UR4][R10.64+0x4] ;  /* 0x000004040a047981 */ /* 0x000ea6000c1e1900 */
[C---:B------:R-:W-:Y:S01]  /*0630*/  IMAD.WIDE.U32 R18, R21.reuse, 0x4, R8 ;  /* 0x0000000415127825 */ /* 0x040fe200078e0008 */
[----:B------:R-:W3:Y:S01]  /*0640*/  LDG.E R14, desc[UR4][R14.64] ;  /* 0x000000040e0e7981 */ /* 0x000ee2000c1e1900 */
[----:B------:R-:W-:-:S03]  /*0650*/  IADD3 R21, PT, PT, R21, R0, RZ ;  /* 0x0000000015157210 */ /* 0x000fc60007ffe0ff */
[----:B------:R-:W2:Y:S02]  /*0660*/  LDG.E R12, desc[UR4][R12.64] ;  /* 0x000000040c0c7981 */ /* 0x000ea4000c1e1900 */
[----:B------:R-:W-:Y:S02]  /*0670*/  IMAD.WIDE.U32 R8, R21, 0x4, R8 ;  /* 0x0000000415087825 */ /* 0x000fe400078e0008 */
[----:B------:R-:W4:Y:S04]  /*0680*/  LDG.E R18, desc[UR4][R18.64] ;  /* 0x0000000412127981 */ /* 0x000f28000c1e1900 */
[----:B------:R-:W4:Y:S04]  /*0690*/  LDG.E R21, desc[UR4][R10.64+0x8] ;  /* 0x000008040a157981 */ /* 0x000f28000c1e1900 */
[----:B------:R-:W5:Y:S04]  /*06a0*/  LDG.E R23, desc[UR4][R10.64+0xc] ;  /* 0x00000c040a177981 */ /* 0x000f68000c1e1900 */
[----:B------:R-:W5:Y:S01]  /*06b0*/  LDG.E R8, desc[UR4][R8.64] ;  /* 0x0000000408087981 */ /* 0x000f62000c1e1900 */
[----:B------:R-:W-:Y:S01]  /*06c0*/  IADD3 R7, PT, PT, R7, 0x4, RZ ;  /* 0x0000000407077810 */ /* 0x000fe20007ffe0ff */
[----:B---3--:R-:W-:-:S04]  /*06d0*/  FFMA R17, R17, R14, R20 ;  /* 0x0000000e11117223 */ /* 0x008fc80000000014 */
[----:B--2---:R-:W-:-:S04]  /*06e0*/  FFMA R4, R4, R12, R17 ;  /* 0x0000000c04047223 */ /* 0x004fc80000000011 */
[----:B----4-:R-:W-:-:S04]  /*06f0*/  FFMA R4, R21, R18, R4 ;  /* 0x0000001215047223 */ /* 0x010fc80000000004 */
[----:B-----5:R-:W-:-:S07]  /*0700*/  FFMA R20, R23, R8, R4 ;  /* 0x0000000817147223 */ /* 0x020fce0000000004 */
.L_x_3:
[----:B------:R-:W-:Y:S05]  /*0710*/  @!P0 BRA `(.L_x_0) ;  /* 0x0000000000808947 */ /* 0x000fea0003800000 */
[----:B------:R-:W-:Y:S01]  /*0720*/  ISETP.NE.AND P1, PT, R2, 0x1, PT ;  /* 0x000000010200780c */ /* 0x000fe20003f25270 */
[----:B------:R-:W0:Y:S01]  /*0730*/  LDC.64 R18, c[0x0][0x380] ;  /* 0x0000e000ff127b82 */ /* 0x000e220000000a00 */
[----:B------:R-:W-:-:S04]  /*0740*/  LOP3.LUT R2, R0, 0x1, RZ, 0xc0, !PT ;  /* 0x0000000100027812 */ /* 0x000fc800078ec0ff */
[----:B------:R-:W-:-:S03]  /*0750*/  ISETP.NE.U32.AND P0, PT, R2, 0x1, PT ;  /* 0x000000010200780c */ /* 0x000fc60003f05070 */
[----:B------:R-:W1:Y:S04]  /*0760*/  LDC.64 R14, c[0x0][0x388] ;  /* 0x0000e200ff0e7b82 */ /* 0x000e680000000a00 */
[CC--:B------:R-:W-:Y:S01]  /*0770*/  @P1 IADD3 R17, PT, PT, R6.reuse, R7.reuse, RZ ;  /* 0x0000000706111210 */ /* 0x0c0fe20007ffe0ff */
[CC--:B------:R-:W-:Y:S01]  /*0780*/  @P1 IMAD R21, R7.reuse, R0.reuse, R3 ;  /* 0x0000000007151224 */ /* 0x0c0fe200078e0203 */
[----:B------:R-:W-:Y:S02]  /*0790*/  @P1 IADD3 R2, P2, PT, R6, R7, RZ ;  /* 0x0000000706021210 */ /* 0x000fe40007f5e0ff */
[----:B------:R-:W2:Y:S01]  /*07a0*/  @P1 LDC.64 R12, c[0x0][0x380] ;  /* 0x0000e000ff0c1b82 */ /* 0x000ea20000000a00 */
[----:B------:R-:W-:Y:S02]  /*07b0*/  @P1 IADD3 R7, PT, PT, R7, 0x2, RZ ;  /* 0x0000000207071810 */ /* 0x000fe40007ffe0ff */
[----:B------:R-:W-:-:S02]  /*07c0*/  @P1 IADD3 R23, PT, PT, R21, R0, RZ ;  /* 0x0000000015171210 */ /* 0x000fc40007ffe0ff */
[----:B------:R-:W-:-:S03]  /*07d0*/  @P1 IADD3.X R4, PT, PT, RZ, RZ, RZ, P2, !PT ;  /* 0x000000ffff041210 */ /* 0x000fc600017fe4ff */
[----:B------:R-:W3:Y:S01]  /*07e0*/  LDC.64 R8, c[0x0][0x380] ;  /* 0x0000e000ff087b82 */ /* 0x000ee20000000a00 */
[----:B0-----:R-:W-:-:S06]  /*07f0*/  @P1 IMAD.WIDE.U32 R18, R17, 0x4, R18 ;  /* 0x0000000411121825 */ /* 0x001fcc00078e0012 */
[----:B------:R-:W4:Y:S01]  /*0800*/  @P1 LDG.E R19, desc[UR4][R18.64] ;  /* 0x0000000412131981 */ /* 0x000f22000c1e1900 */
[----:B------:R-:W0:Y:S01]  /*0810*/  LDC.64 R10, c[0x0][0x388] ;  /* 0x0000e200ff0a7b82 */ /* 0x000e220000000a00 */
[----:B-1----:R-:W-:Y:S01]  /*0820*/  @P1 IMAD.WIDE.U32 R16, R21, 0x4, R14 ;  /* 0x0000000415101825 */ /* 0x002fe200078e000e */
[----:B------:R-:W-:-:S03]  /*0830*/  @!P0 IADD3 R21, PT, PT, R6, R7, RZ ;  /* 0x0000000706158210 */ /* 0x000fc60007ffe0ff */
[----:B------:R-:W-:Y:S02]  /*0840*/  @P1 IMAD.WIDE.U32 R14, R23, 0x4, R14 ;  /* 0x00000004170e1825 */ /* 0x000fe400078e000e */
[----:B------:R-:W4:Y:S01]  /*0850*/  @P1 LDG.E R16, desc[UR4][R16.64] ;  /* 0x0000000410101981 */ /* 0x000f22000c1e1900 */
[C---:B--2---:R-:W-:Y:S01]  /*0860*/  @P1 LEA R12, P2, R2.reuse, R12, 0x2 ;  /* 0x0000000c020c1211 */ /* 0x044fe200078410ff */
[----:B------:R-:W-:Y:S02]  /*0870*/  @!P0 IMAD R7, R7, R0, R3 ;  /* 0x0000000007078224 */ /* 0x000fe400078e0203 */
[----:B------:R-:W2:Y:S01]  /*0880*/  @P1 LDG.E R14, desc[UR4][R14.64] ;  /* 0x000000040e0e1981 */ /* 0x000ea2000c1e1900 */
[----:B------:R-:W-:Y:S01]  /*0890*/  @P1 LEA.HI.X R13, R2, R13, R4, 0x2, P2 ;  /* 0x0000000d020d1211 */ /* 0x000fe200010f1404 */
[----:B---3--:R-:W-:-:S04]  /*08a0*/  @!P0 IMAD.WIDE.U32 R8, R21, 0x4, R8 ;  /* 0x0000000415088825 */ /* 0x008fc800078e0008 */
[----:B------:R-:W2:Y:S04]  /*08b0*/  @P1 LDG.E R12, desc[UR4][R12.64+0x4] ;  /* 0x000004040c0c1981 */ /* 0x000ea8000c1e1900 */
[----:B------:R-:W3:Y:S01]  /*08c0*/  @!P0 LDG.E R9, desc[UR4][R8.64] ;  /* 0x0000000408098981 */ /* 0x000ee2000c1e1900 */
[----:B0-----:R-:W-:-:S06]  /*08d0*/  @!P0 IMAD.WIDE.U32 R10, R7, 0x4, R10 ;  /* 0x00000004070a8825 */ /* 0x001fcc00078e000a */
[----:B------:R-:W3:Y:S01]  /*08e0*/  @!P0 LDG.E R10, desc[UR4][R10.64] ;  /* 0x000000040a0a8981 */ /* 0x000ee2000c1e1900 */
[----:B----4-:R-:W-:-:S04]  /*08f0*/  @P1 FFMA R19, R19, R16, R20 ;  /* 0x0000001013131223 */ /* 0x010fc80000000014 */
[----:B--2---:R-:W-:-:S04]  /*0900*/  @P1 FFMA R20, R12, R14, R19 ;  /* 0x0000000e0c141223 */ /* 0x004fc80000000013 */
[----:B---3--:R-:W-:-:S07]  /*0910*/  @!P0 FFMA R20, R9, R10, R20 ;  /* 0x0000000a09148223 */ /* 0x008fce0000000014 */
.L_x_0:
[----:B------:R-:W0:Y:S01]  /*0920*/  LDC.64 R6, c[0x0][0x390] ;  /* 0x0000e400ff067b82 */ /* 0x000e220000000a00 */
[----:B------:R-:W-:-:S04]  /*0930*/  IMAD R3, R5, R0, R3 ;  /* 0x0000000005037224 */ /* 0x000fc800078e0203 */
[----:B0-----:R-:W-:-:S05]  /*0940*/  IMAD.WIDE R2, R3, 0x4, R6 ;  /* 0x0000000403027825 */ /* 0x001fca00078e0206 */
[----:B------:R-:W-:Y:S01]  /*0950*/  STG.E desc[UR4][R2.64], R20 ;  /* 0x0000001402007986 */ /* 0x000fe2000c101904 */
[----:B------:R-:W-:Y:S05]  /*0960*/  EXIT ;  /* 0x000000000000794d */ /* 0x000fea0003800000 */
.L_x_4:
[----:B------:R-:W-:-:S00]  /*0970*/  BRA `(.L_x_4) ;  /* 0xfffffffc00fc7947 */ /* 0x000fc0000383ffff */
[----:B------:R-:W-:-:S00]  /*0980*/  NOP ;  /* 0x0000000000007918 */ /* 0x000fc00000000000 */
[----:B------:R-:W-:-:S00]  /*0990*/  NOP ;  /* 0x0000000000007918 */ /* 0x000fc00000000000 */
[----:B------:R-:W-:-:S00]  /*09a0*/  NOP ;  /* 0x0000000000007918 */ /* 0x000fc00000000000 */
[----:B------:R-:W-:-:S00]  /*09b0*/  NOP ;  /* 0x0000000000007918 */ /* 0x000fc00000000000 */
[----:B------:R-:W-:-:S00]  /*09c0*/  NOP ;  /* 0x0000000000007918 */ /* 0x000fc00000000000 */
[----:B------:R-:W-:-:S00]  /*09d0*/  NOP ;  /* 0x0000000000007918 */ /* 0x000fc00000000000 */
[----:B------:R-:W-:-:S00]  /*09e0*/  NOP ;  /* 0x0000000000007918 */ /* 0x000fc00000000000 */
[----:B------:R-:W-:-:S00]  /*09f0*/  NOP ;  /* 0x0000000000007918 */ /* 0x000fc00000000000 */
.L_x_5:


//--------------------- .nv.shared.reserved.0     --------------------------
	.section	.nv.shared.reserved.0,"aw",@nobits
	.weak		__nv_reservedSMEM_offset_0_alias
	.size		__nv_reservedSMEM_offset_0_alias, 0, 64
	.other		__nv_reservedSMEM_offset_0_alias,@"STO_CUDA_RESERVED_SHARED STV_DEFAULT"
__nv_reservedSMEM_offset_0_alias:
	.zero		0
	.zero		64


//--------------------- .nv.constant0._Z11gpuMultiplyPfS_S_i --------------------------
	.section	.nv.constant0._Z11gpuMultiplyPfS_S_i,"a",@progbits
	.sectionflags	@""
	.align	4
.nv.constant0._Z11gpuMultiplyPfS_S_i:
	.zero		924


//--------------------- SYMBOLS --------------------------

	.type		.nv.reservedSmem.offset0,@object
	.size		.nv.reservedSmem.offset0,0x4
